	.headerflags	@"EF_CUDA_TEXMODE_UNIFIED EF_CUDA_64BIT_ADDRESS EF_CUDA_ACCELERATORS EF_CUDA_SM90 EF_CUDA_VIRTUAL_SM(EF_CUDA_SM90)"
	.elftype	@"ET_EXEC"


//--------------------- .nv.info                  --------------------------
	.section	.nv.info,"",@"SHT_CUDA_INFO"
	.align	4


	//----- nvinfo : EIATTR_REGCOUNT
	.align		4
        /*0000*/ 	.byte	0x04, 0x2f
        /*0002*/ 	.short	(.L_1 - .L_0)
	.align		4
.L_0:
        /*0004*/ 	.word	index@(triton_poi_fused_cat_2)
        /*0008*/ 	.word	0x00000016


	//----- nvinfo : EIATTR_MIN_STACK_SIZE
	.align		4
.L_1:
        /*000c*/ 	.byte	0x04, 0x12
        /*000e*/ 	.short	(.L_3 - .L_2)
	.align		4
.L_2:
        /*0010*/ 	.word	index@(triton_poi_fused_cat_2)
        /*0014*/ 	.word	0x00000000


	//----- nvinfo : EIATTR_FRAME_SIZE
	.align		4
.L_3:
        /*0018*/ 	.byte	0x04, 0x11
        /*001a*/ 	.short	(.L_5 - .L_4)
	.align		4
.L_4:
        /*001c*/ 	.word	index@(triton_poi_fused_cat_2)
        /*0020*/ 	.word	0x00000000


	//----- nvinfo : EIATTR_MIN_STACK_SIZE
	.align		4
.L_5:
        /*0024*/ 	.byte	0x04, 0x12
        /*0026*/ 	.short	(.L_7 - .L_6)
	.align		4
.L_6:
        /*0028*/ 	.word	index@(triton_poi_fused_cat_2)
        /*002c*/ 	.word	0x00000000
.L_7:


//--------------------- .nv.info.triton_poi_fused_cat_2 --------------------------
	.section	.nv.info.triton_poi_fused_cat_2,"",@"SHT_CUDA_INFO"
	.sectionflags	@""
	.align	4


	//----- nvinfo : EIATTR_CUDA_API_VERSION
	.align		4
        /*0000*/ 	.byte	0x04, 0x37
        /*0002*/ 	.short	(.L_9 - .L_8)
.L_8:
        /*0004*/ 	.word	0x0000007c


	//----- nvinfo : EIATTR_KPARAM_INFO
	.align		4
.L_9:
        /*0008*/ 	.byte	0x04, 0x17
        /*000a*/ 	.short	(.L_11 - .L_10)
.L_10:
        /*000c*/ 	.word	0x00000000
        /*0010*/ 	.short	0x0006
        /*0012*/ 	.short	0x0030
        /*0014*/ 	.byte	0x00, 0xf0, 0x11, 0x00


	//----- nvinfo : EIATTR_KPARAM_INFO
	.align		4
.L_11:
        /*0018*/ 	.byte	0x04, 0x17
        /*001a*/ 	.short	(.L_13 - .L_12)
.L_12:
        /*001c*/ 	.word	0x00000000
        /*0020*/ 	.short	0x0005
        /*0022*/ 	.short	0x0028
        /*0024*/ 	.byte	0x00, 0xf4, 0x21, 0x00


	//----- nvinfo : EIATTR_KPARAM_INFO
	.align		4
.L_13:
        /*0028*/ 	.byte	0x04, 0x17
        /*002a*/ 	.short	(.L_15 - .L_14)
.L_14:
        /*002c*/ 	.word	0x00000000
        /*0030*/ 	.short	0x0004
        /*0032*/ 	.short	0x0020
        /*0034*/ 	.byte	0x00, 0xf4, 0x21, 0x00


	//----- nvinfo : EIATTR_KPARAM_INFO
	.align		4
.L_15:
        /*0038*/ 	.byte	0x04, 0x17
        /*003a*/ 	.short	(.L_17 - .L_16)
.L_16:
        /*003c*/ 	.word	0x00000000
        /*0040*/ 	.short	0x0003
        /*0042*/ 	.short	0x0018
        /*0044*/ 	.byte	0x00, 0xf4, 0x21, 0x00


	//----- nvinfo : EIATTR_KPARAM_INFO
	.align		4
.L_17:
        /*0048*/ 	.byte	0x04, 0x17
        /*004a*/ 	.short	(.L_19 - .L_18)
.L_18:
        /*004c*/ 	.word	0x00000000
        /*0050*/ 	.short	0x0002
        /*0052*/ 	.short	0x0010
        /*0054*/ 	.byte	0x00, 0xf4, 0x21, 0x00


	//----- nvinfo : EIATTR_KPARAM_INFO
	.align		4
.L_19:
        /*0058*/ 	.byte	0x04, 0x17
        /*005a*/ 	.short	(.L_21 - .L_20)
.L_20:
        /*005c*/ 	.word	0x00000000
        /*0060*/ 	.short	0x0001
        /*0062*/ 	.short	0x0008
        /*0064*/ 	.byte	0x00, 0xf4, 0x21, 0x00


	//----- nvinfo : EIATTR_KPARAM_INFO
	.align		4
.L_21:
        /*0068*/ 	.byte	0x04, 0x17
        /*006a*/ 	.short	(.L_23 - .L_22)
.L_22:
        /*006c*/ 	.word	0x00000000
        /*0070*/ 	.short	0x0000
        /*0072*/ 	.short	0x0000
        /*0074*/ 	.byte	0x00, 0xf4, 0x21, 0x00


	//----- nvinfo : EIATTR_SPARSE_MMA_MASK
	.align		4
.L_23:
        /*0078*/ 	.byte	0x03, 0x50
        /*007a*/ 	.short	0x0000


	//----- nvinfo : EIATTR_MAXREG_COUNT
	.align		4
        /*007c*/ 	.byte	0x03, 0x1b
        /*007e*/ 	.short	0x00ff


	//----- nvinfo : EIATTR_EXIT_INSTR_OFFSETS
	.align		4
        /*0080*/ 	.byte	0x04, 0x1c
        /*0082*/ 	.short	(.L_25 - .L_24)


	//   ....[0]....
.L_24:
        /*0084*/ 	.word	0x00000440


	//   ....[1]....
        /*0088*/ 	.word	0x00000460


	//----- nvinfo : EIATTR_REQNTID
	.align		4
.L_25:
        /*008c*/ 	.byte	0x04, 0x10
        /*008e*/ 	.short	(.L_27 - .L_26)
.L_26:
        /*0090*/ 	.word	0x00000080
        /*0094*/ 	.word	0x00000001
        /*0098*/ 	.word	0x00000001


	//----- nvinfo : EIATTR_CBANK_PARAM_SIZE
	.align		4
.L_27:
        /*009c*/ 	.byte	0x03, 0x19
        /*009e*/ 	.short	0x0034


	//----- nvinfo : EIATTR_PARAM_CBANK
	.align		4
        /*00a0*/ 	.byte	0x04, 0x0a
        /*00a2*/ 	.short	(.L_29 - .L_28)
	.align		4
.L_28:
        /*00a4*/ 	.word	index@(.nv.constant0.triton_poi_fused_cat_2)
        /*00a8*/ 	.short	0x0210
        /*00aa*/ 	.short	0x0034


	//----- nvinfo : EIATTR_SW_WAR
	.align		4
.L_29:
        /*00ac*/ 	.byte	0x04, 0x36
        /*00ae*/ 	.short	(.L_31 - .L_30)
.L_30:
        /*00b0*/ 	.word	0x00000008
.L_31:


//--------------------- .nv.callgraph             --------------------------
	.section	.nv.callgraph,"",@"SHT_CUDA_CALLGRAPH"
	.align	4
	.sectionentsize	8
	.align		4
        /*0000*/ 	.word	0x00000000
	.align		4
        /*0004*/ 	.word	0xffffffff
	.align		4
        /*0008*/ 	.word	0x00000000
	.align		4
        /*000c*/ 	.word	0xfffffffe
	.align		4
        /*0010*/ 	.word	0x00000000
	.align		4
        /*0014*/ 	.word	0xfffffffd
	.align		4
        /*0018*/ 	.word	0x00000000
	.align		4
        /*001c*/ 	.word	0xfffffffc


//--------------------- .text.triton_poi_fused_cat_2 --------------------------
	.section	.text.triton_poi_fused_cat_2,"ax",@progbits
	.align	128
        .global         triton_poi_fused_cat_2
        .type           triton_poi_fused_cat_2,@function
        .size           triton_poi_fused_cat_2,(.L_x_1 - triton_poi_fused_cat_2)
        .other          triton_poi_fused_cat_2,@"STO_CUDA_ENTRY STV_DEFAULT"
triton_poi_fused_cat_2:
.text.triton_poi_fused_cat_2:
[----:B------:R-:W0:Y:S02]  /*0000*/  LDC R1, c[0x0][0x28] ;  /* 0x00000a00ff017b82 */ /* 0x000e240000000800 */
[----:B------:R-:W1:Y:S01]  /*0010*/  S2R R0, SR_TID.X ;  /* 0x0000000000007919 */ /* 0x000e620000002100 */
[----:B------:R-:W2:Y:S01]  /*0020*/  LDC.64 R6, c[0x0][0x218] ;  /* 0x00008600ff067b82 */ /* 0x000ea20000000a00 */
[----:B------:R-:W-:Y:S01]  /*0030*/  IMAD.MOV.U32 R16, RZ, RZ, RZ ;  /* 0x000000ffff107224 */ /* 0x000fe200078e00ff */
[----:B------:R-:W-:Y:S01]  /*0040*/  ULDC.64 UR4, c[0x0][0x208] ;  /* 0x0000820000047ab9 */ /* 0x000fe20000000a00 */
[----:B------:R-:W3:Y:S05]  /*0050*/  S2R R3, SR_CTAID.X ;  /* 0x0000000000037919 */ /* 0x000eea0000002500 */
[----:B------:R-:W4:Y:S01]  /*0060*/  LDC.64 R4, c[0x0][0x220] ;  /* 0x00008800ff047b82 */ /* 0x000f220000000a00 */
[----:B-1----:R-:W-:-:S02]  /*0070*/  LOP3.LUT R0, R0, 0x7f, RZ, 0xc0, !PT ;  /* 0x0000007f00007812 */ /* 0x002fc400078ec0ff */
[----:B---3--:R-:W-:-:S03]  /*0080*/  SHF.R.S32.HI R2, RZ, 0x18, R3 ;  /* 0x00000018ff027819 */ /* 0x008fc60000011403 */
[----:B------:R-:W-:Y:S01]  /*0090*/  IMAD R0, R3, 0x80, R0 ;  /* 0x0000008003007824 */ /* 0x000fe200078e0200 */
[----:B------:R-:W-:-:S04]  /*00a0*/  SGXT R3, R2, 0x1 ;  /* 0x000000010203781a */ /* 0x000fc80000000200 */
[----:B------:R-:W-:Y:S02]  /*00b0*/  SHF.R.S32.HI R9, RZ, 0x1f, R0 ;  /* 0x0000001fff097819 */ /* 0x000fe40000011400 */
[----:B------:R-:W-:Y:S02]  /*00c0*/  LEA.HI R8, R3, R0, RZ, 0x4 ;  /* 0x0000000003087211 */ /* 0x000fe400078f20ff */
[----:B------:R-:W1:Y:S02]  /*00d0*/  LDC.64 R2, c[0x0][0x228] ;  /* 0x00008a00ff027b82 */ /* 0x000e640000000a00 */
[----:B------:R-:W-:Y:S02]  /*00e0*/  SHF.R.S32.HI R13, RZ, 0x4, R8 ;  /* 0x00000004ff0d7819 */ /* 0x000fe40000011408 */
[----:B------:R-:W-:Y:S02]  /*00f0*/  LOP3.LUT R11, R8, 0xfffffff0, RZ, 0xc0, !PT ;  /* 0xfffffff0080b7812 */ /* 0x000fe400078ec0ff */
[----:B------:R-:W-:-:S04]  /*0100*/  LEA.HI R10, R13, R13, RZ, 0x3 ;  /* 0x0000000d0d0a7211 */ /* 0x000fc800078f18ff */
[----:B------:R-:W-:Y:S02]  /*0110*/  LOP3.LUT R12, R10, 0xfffffff8, RZ, 0xc0, !PT ;  /* 0xfffffff80a0c7812 */ /* 0x000fe400078ec0ff */
[----:B------:R-:W-:Y:S02]  /*0120*/  LEA.HI R10, R9, R0, RZ, 0x7 ;  /* 0x00000000090a7211 */ /* 0x000fe400078f38ff */
[----:B------:R-:W3:Y:S01]  /*0130*/  LDC.64 R8, c[0x0][0x230] ;  /* 0x00008c00ff087b82 */ /* 0x000ee20000000a00 */
[----:B------:R-:W-:Y:S02]  /*0140*/  IMAD.IADD R13, R13, 0x1, -R12 ;  /* 0x000000010d0d7824 */ /* 0x000fe400078e0a0c */
[----:B------:R-:W-:Y:S01]  /*0150*/  IMAD.IADD R12, R0, 0x1, -R11 ;  /* 0x00000001000c7824 */ /* 0x000fe200078e0a0b */
[----:B------:R-:W-:Y:S01]  /*0160*/  SHF.R.S32.HI R11, RZ, 0x7, R10 ;  /* 0x00000007ff0b7819 */ /* 0x000fe2000001140a */
[C---:B------:R-:W-:Y:S01]  /*0170*/  VIADD R15, R13.reuse, 0xfffffffc ;  /* 0xfffffffc0d0f7836 */ /* 0x040fe20000000000 */
[----:B------:R-:W-:-:S02]  /*0180*/  LOP3.LUT R14, R13, 0xfffffffe, RZ, 0xc0, !PT ;  /* 0xfffffffe0d0e7812 */ /* 0x000fc400078ec0ff */
[----:B------:R-:W-:Y:S01]  /*0190*/  ISETP.GT.AND P1, PT, R13, 0x5, PT ;  /* 0x000000050d00780c */ /* 0x000fe20003f24270 */
[----:B------:R-:W-:Y:S01]  /*01a0*/  IMAD R12, R11, 0x20, R12 ;  /* 0x000000200b0c7824 */ /* 0x000fe200078e020c */
[----:B------:R-:W-:Y:S01]  /*01b0*/  ISETP.NE.AND P0, PT, R14, 0x4, PT ;  /* 0x000000040e00780c */ /* 0x000fe20003f05270 */
[----:B----4-:R-:W-:Y:S01]  /*01c0*/  IMAD.WIDE R4, R15, 0x4, R4 ;  /* 0x000000040f047825 */ /* 0x010fe200078e0204 */
[C---:B------:R-:W-:Y:S02]  /*01d0*/  ISETP.LT.AND P5, PT, R0.reuse, 0x200, P1 ;  /* 0x000002000000780c */ /* 0x040fe40000fa1270 */
[----:B------:R-:W-:Y:S01]  /*01e0*/  ISETP.LT.AND P4, PT, R0, 0x200, !P0 ;  /* 0x000002000000780c */ /* 0x000fe20004781270 */
[--C-:B------:R-:W-:Y:S02]  /*01f0*/  IMAD R14, R13, 0x10, R12.reuse ;  /* 0x000000100d0e7824 */ /* 0x100fe400078e020c */
[----:B------:R-:W-:Y:S02]  /*0200*/  IMAD R17, R15, 0x10, R12 ;  /* 0x000000100f117824 */ /* 0x000fe400078e020c */
[----:B------:R-:W-:-:S02]  /*0210*/  IMAD.MOV.U32 R12, RZ, RZ, RZ ;  /* 0x000000ffff0c7224 */ /* 0x000fc400078e00ff */
[----:B------:R-:W-:Y:S02]  /*0220*/  VIADD R19, R14, 0xffffffa0 ;  /* 0xffffffa00e137836 */ /* 0x000fe40000000000 */
[----:B--2---:R-:W-:-:S04]  /*0230*/  IMAD.WIDE R6, R17, 0x4, R6 ;  /* 0x0000000411067825 */ /* 0x004fc800078e0206 */
[----:B-1----:R-:W-:Y:S01]  /*0240*/  IMAD.WIDE R14, R19, 0x4, R2 ;  /* 0x00000004130e7825 */ /* 0x002fe200078e0202 */
[----:B------:R-:W2:Y:S01]  /*0250*/  @P4 LDG.E R12, desc[UR4][R6.64] ;  /* 0x00000004060c4981 */ /* 0x000ea2000c1e1900 */
[----:B------:R-:W1:Y:S01]  /*0260*/  LDC.64 R2, c[0x0][0x210] ;  /* 0x00008400ff027b82 */ /* 0x000e620000000a00 */
[----:B------:R-:W-:Y:S01]  /*0270*/  CS2R R18, SRZ ;  /* 0x0000000000127805 */ /* 0x000fe2000001ff00 */
[C---:B---3--:R-:W-:Y:S01]  /*0280*/  IMAD.WIDE R8, R13.reuse, 0x4, R8 ;  /* 0x000000040d087825 */ /* 0x048fe200078e0208 */
[----:B------:R3:W4:Y:S04]  /*0290*/  @P4 LDG.E.EL R16, desc[UR4][R4.64] ;  /* 0x0000000404104981 */ /* 0x000728000c2e1900 */
[----:B------:R-:W5:Y:S04]  /*02a0*/  @P5 LDG.E.EL R19, desc[UR4][R8.64+-0x18] ;  /* 0xffffe80408135981 */ /* 0x000f68000c2e1900 */
[----:B------:R-:W5:Y:S01]  /*02b0*/  @P5 LDG.E R18, desc[UR4][R14.64] ;  /* 0x000000040e125981 */ /* 0x000f62000c1e1900 */
[----:B------:R-:W-:Y:S01]  /*02c0*/  LOP3.LUT R17, R10, 0xffffff80, RZ, 0xc0, !PT ;  /* 0xffffff800a117812 */ /* 0x000fe200078ec0ff */
[----:B---3--:R-:W3:Y:S01]  /*02d0*/  LDC.64 R4, c[0x0][0x238] ;  /* 0x00008e00ff047b82 */ /* 0x008ee20000000a00 */
[----:B------:R-:W-:-:S03]  /*02e0*/  ISETP.GE.AND P2, PT, R13, 0x4, PT ;  /* 0x000000040d00780c */ /* 0x000fc60003f46270 */
[C---:B------:R-:W-:Y:S01]  /*02f0*/  IMAD.IADD R10, R0.reuse, 0x1, -R17 ;  /* 0x00000001000a7824 */ /* 0x040fe200078e0a11 */
[----:B------:R-:W-:-:S03]  /*0300*/  ISETP.LT.AND P3, PT, R0, 0x200, !P2 ;  /* 0x000002000000780c */ /* 0x000fc60005761270 */
[----:B------:R-:W-:Y:S02]  /*0310*/  IMAD R11, R11, 0x40, R10 ;  /* 0x000000400b0b7824 */ /* 0x000fe400078e020a */
[----:B------:R-:W-:Y:S02]  /*0320*/  IMAD.MOV.U32 R10, RZ, RZ, RZ ;  /* 0x000000ffff0a7224 */ /* 0x000fe400078e00ff */
[----:B-1----:R-:W-:-:S06]  /*0330*/  IMAD.WIDE R2, R11, 0x4, R2 ;  /* 0x000000040b027825 */ /* 0x002fcc00078e0202 */
[----:B------:R3:W5:Y:S02]  /*0340*/  @P3 LDG.E R10, desc[UR4][R2.64] ;  /* 0x00000004020a3981 */ /* 0x000764000c1e1900 */
[----:B---3--:R-:W-:Y:S01]  /*0350*/  IMAD.WIDE R2, R0, 0x4, R4 ;  /* 0x0000000400027825 */ /* 0x008fe200078e0204 */
[----:B--2---:R-:W-:Y:S02]  /*0360*/  SEL R7, R12, RZ, P4 ;  /* 0x000000ff0c077207 */ /* 0x004fe40002000000 */
[----:B----4-:R-:W-:-:S04]  /*0370*/  SEL R16, R16, RZ, P4 ;  /* 0x000000ff10107207 */ /* 0x010fc80002000000 */
[----:B------:R-:W-:Y:S02]  /*0380*/  FSETP.GT.AND P4, PT, R7, -R16, PT ;  /* 0x800000100700720b */ /* 0x000fe40003f84000 */
[----:B-----5:R-:W-:Y:S02]  /*0390*/  SEL R19, R19, RZ, P5 ;  /* 0x000000ff13137207 */ /* 0x020fe40002800000 */
[----:B------:R-:W-:Y:S01]  /*03a0*/  SEL R18, R18, RZ, P5 ;  /* 0x000000ff12127207 */ /* 0x000fe20002800000 */
[----:B------:R-:W-:-:S03]  /*03b0*/  FADD R16, R7, R16 ;  /* 0x0000001007107221 */ /* 0x000fc60000000000 */
[C---:B------:R-:W-:Y:S01]  /*03c0*/  FSETP.GT.AND P5, PT, R18.reuse, -R19, PT ;  /* 0x800000131200720b */ /* 0x040fe20003fa4000 */
[----:B------:R-:W-:-:S04]  /*03d0*/  FADD R19, R18, R19 ;  /* 0x0000001312137221 */ /* 0x000fc80000000000 */
[----:B------:R-:W-:Y:S01]  /*03e0*/  @!P4 FMUL R16, R16, 0.20000000298023223877 ;  /* 0x3e4ccccd1010c820 */ /* 0x000fe20000400000 */
[----:B------:R-:W-:-:S07]  /*03f0*/  ISETP.GE.AND P4, PT, R0, 0x200, PT ;  /* 0x000002000000780c */ /* 0x000fce0003f86270 */
[----:B------:R-:W-:Y:S01]  /*0400*/  @!P5 FMUL R19, R19, 0.20000000298023223877 ;  /* 0x3e4ccccd1313d820 */ /* 0x000fe20000400000 */
[----:B------:R-:W-:-:S04]  /*0410*/  SEL R7, R10, RZ, P3 ;  /* 0x000000ff0a077207 */ /* 0x000fc80001800000 */
[----:B------:R-:W-:-:S04]  /*0420*/  @P0 FSEL R16, R19, RZ, P1 ;  /* 0x000000ff13100208 */ /* 0x000fc80000800000 */
[----:B------:R-:W-:Y:S01]  /*0430*/  SEL R7, R7, R16, !P2 ;  /* 0x0000001007077207 */ /* 0x000fe20005000000 */
[----:B------:R-:W-:Y:S06]  /*0440*/  @P4 EXIT ;  /* 0x000000000000494d */ /* 0x000fec0003800000 */
[----:B------:R-:W-:Y:S01]  /*0450*/  STG.E desc[UR4][R2.64], R7 ;  /* 0x0000000702007986 */ /* 0x000fe2000c101904 */
[----:B------:R-:W-:Y:S05]  /*0460*/  EXIT ;  /* 0x000000000000794d */ /* 0x000fea0003800000 */
.L_x_0:
[----:B------:R-:W-:-:S00]  /*0470*/  BRA `(.L_x_0) ;  /* 0xfffffffc00fc7947 */ /* 0x000fc0000383ffff */
[----:B------:R-:W-:-:S00]  /*0480*/  NOP ;  /* 0x0000000000007918 */ /* 0x000fc00000000000 */
[----:B------:R-:W-:-:S00]  /*0490*/  NOP ;  /* 0x0000000000007918 */ /* 0x000fc00000000000 */
[----:B------:R-:W-:-:S00]  /*04a0*/  NOP ;  /* 0x0000000000007918 */ /* 0x000fc00000000000 */
[----:B------:R-:W-:-:S00]  /*04b0*/  NOP ;  /* 0x0000000000007918 */ /* 0x000fc00000000000 */
[----:B------:R-:W-:-:S00]  /*04c0*/  NOP ;  /* 0x0000000000007918 */ /* 0x000fc00000000000 */
[----:B------:R-:W-:-:S00]  /*04d0*/  NOP ;  /* 0x0000000000007918 */ /* 0x000fc00000000000 */
[----:B------:R-:W-:-:S00]  /*04e0*/  NOP ;  /* 0x0000000000007918 */ /* 0x000fc00000000000 */
[----:B------:R-:W-:-:S00]  /*04f0*/  NOP ;  /* 0x0000000000007918 */ /* 0x000fc00000000000 */
.L_x_1:


//--------------------- .nv.constant0.triton_poi_fused_cat_2 --------------------------
	.section	.nv.constant0.triton_poi_fused_cat_2,"a",@progbits
	.sectionflags	@""
	.align	4
.nv.constant0.triton_poi_fused_cat_2:
	.zero		580
